	.headerflags	@"EF_CUDA_TEXMODE_UNIFIED EF_CUDA_64BIT_ADDRESS EF_CUDA_ACCELERATORS EF_CUDA_SM90 EF_CUDA_VIRTUAL_SM(EF_CUDA_SM90)"
	.elftype	@"ET_EXEC"


//--------------------- .nv.info                  --------------------------
	.section	.nv.info,"",@"SHT_CUDA_INFO"
	.align	4


	//----- nvinfo : EIATTR_REGCOUNT
	.align		4
        /*0000*/ 	.byte	0x04, 0x2f
        /*0002*/ 	.short	(.L_1 - .L_0)
	.align		4
.L_0:
        /*0004*/ 	.word	index@(triton_poi_fused_native_group_norm_relu_21)
        /*0008*/ 	.word	0x00000014


	//----- nvinfo : EIATTR_MIN_STACK_SIZE
	.align		4
.L_1:
        /*000c*/ 	.byte	0x04, 0x12
        /*000e*/ 	.short	(.L_3 - .L_2)
	.align		4
.L_2:
        /*0010*/ 	.word	index@(triton_poi_fused_native_group_norm_relu_21)
        /*0014*/ 	.word	0x00000000


	//----- nvinfo : EIATTR_FRAME_SIZE
	.align		4
.L_3:
        /*0018*/ 	.byte	0x04, 0x11
        /*001a*/ 	.short	(.L_5 - .L_4)
	.align		4
.L_4:
        /*001c*/ 	.word	index@(triton_poi_fused_native_group_norm_relu_21)
        /*0020*/ 	.word	0x00000000


	//----- nvinfo : EIATTR_MIN_STACK_SIZE
	.align		4
.L_5:
        /*0024*/ 	.byte	0x04, 0x12
        /*0026*/ 	.short	(.L_7 - .L_6)
	.align		4
.L_6:
        /*0028*/ 	.word	index@(triton_poi_fused_native_group_norm_relu_21)
        /*002c*/ 	.word	0x00000000
.L_7:


//--------------------- .nv.info.triton_poi_fused_native_group_norm_relu_21 --------------------------
	.section	.nv.info.triton_poi_fused_native_group_norm_relu_21,"",@"SHT_CUDA_INFO"
	.sectionflags	@""
	.align	4


	//----- nvinfo : EIATTR_CUDA_API_VERSION
	.align		4
        /*0000*/ 	.byte	0x04, 0x37
        /*0002*/ 	.short	(.L_9 - .L_8)
.L_8:
        /*0004*/ 	.word	0x0000007c


	//----- nvinfo : EIATTR_KPARAM_INFO
	.align		4
.L_9:
        /*0008*/ 	.byte	0x04, 0x17
        /*000a*/ 	.short	(.L_11 - .L_10)
.L_10:
        /*000c*/ 	.word	0x00000000
        /*0010*/ 	.short	0x0006
        /*0012*/ 	.short	0x0030
        /*0014*/ 	.byte	0x00, 0xf0, 0x11, 0x00


	//----- nvinfo : EIATTR_KPARAM_INFO
	.align		4
.L_11:
        /*0018*/ 	.byte	0x04, 0x17
        /*001a*/ 	.short	(.L_13 - .L_12)
.L_12:
        /*001c*/ 	.word	0x00000000
        /*0020*/ 	.short	0x0005
        /*0022*/ 	.short	0x0028
        /*0024*/ 	.byte	0x00, 0xf4, 0x21, 0x00


	//----- nvinfo : EIATTR_KPARAM_INFO
	.align		4
.L_13:
        /*0028*/ 	.byte	0x04, 0x17
        /*002a*/ 	.short	(.L_15 - .L_14)
.L_14:
        /*002c*/ 	.word	0x00000000
        /*0030*/ 	.short	0x0004
        /*0032*/ 	.short	0x0020
        /*0034*/ 	.byte	0x00, 0xf4, 0x21, 0x00


	//----- nvinfo : EIATTR_KPARAM_INFO
	.align		4
.L_15:
        /*0038*/ 	.byte	0x04, 0x17
        /*003a*/ 	.short	(.L_17 - .L_16)
.L_16:
        /*003c*/ 	.word	0x00000000
        /*0040*/ 	.short	0x0003
        /*0042*/ 	.short	0x0018
        /*0044*/ 	.byte	0x00, 0xf4, 0x21, 0x00


	//----- nvinfo : EIATTR_KPARAM_INFO
	.align		4
.L_17:
        /*0048*/ 	.byte	0x04, 0x17
        /*004a*/ 	.short	(.L_19 - .L_18)
.L_18:
        /*004c*/ 	.word	0x00000000
        /*0050*/ 	.short	0x0002
        /*0052*/ 	.short	0x0010
        /*0054*/ 	.byte	0x00, 0xf4, 0x21, 0x00


	//----- nvinfo : EIATTR_KPARAM_INFO
	.align		4
.L_19:
        /*0058*/ 	.byte	0x04, 0x17
        /*005a*/ 	.short	(.L_21 - .L_20)
.L_20:
        /*005c*/ 	.word	0x00000000
        /*0060*/ 	.short	0x0001
        /*0062*/ 	.short	0x0008
        /*0064*/ 	.byte	0x00, 0xf4, 0x21, 0x00


	//----- nvinfo : EIATTR_KPARAM_INFO
	.align		4
.L_21:
        /*0068*/ 	.byte	0x04, 0x17
        /*006a*/ 	.short	(.L_23 - .L_22)
.L_22:
        /*006c*/ 	.word	0x00000000
        /*0070*/ 	.short	0x0000
        /*0072*/ 	.short	0x0000
        /*0074*/ 	.byte	0x00, 0xf4, 0x21, 0x00


	//----- nvinfo : EIATTR_SPARSE_MMA_MASK
	.align		4
.L_23:
        /*0078*/ 	.byte	0x03, 0x50
        /*007a*/ 	.short	0x0000


	//----- nvinfo : EIATTR_MAXREG_COUNT
	.align		4
        /*007c*/ 	.byte	0x03, 0x1b
        /*007e*/ 	.short	0x00ff


	//----- nvinfo : EIATTR_EXIT_INSTR_OFFSETS
	.align		4
        /*0080*/ 	.byte	0x04, 0x1c
        /*0082*/ 	.short	(.L_25 - .L_24)


	//   ....[0]....
.L_24:
        /*0084*/ 	.word	0x000002a0


	//   ....[1]....
        /*0088*/ 	.word	0x000002c0


	//----- nvinfo : EIATTR_REQNTID
	.align		4
.L_25:
        /*008c*/ 	.byte	0x04, 0x10
        /*008e*/ 	.short	(.L_27 - .L_26)
.L_26:
        /*0090*/ 	.word	0x00000080
        /*0094*/ 	.word	0x00000001
        /*0098*/ 	.word	0x00000001


	//----- nvinfo : EIATTR_CBANK_PARAM_SIZE
	.align		4
.L_27:
        /*009c*/ 	.byte	0x03, 0x19
        /*009e*/ 	.short	0x0034


	//----- nvinfo : EIATTR_PARAM_CBANK
	.align		4
        /*00a0*/ 	.byte	0x04, 0x0a
        /*00a2*/ 	.short	(.L_29 - .L_28)
	.align		4
.L_28:
        /*00a4*/ 	.word	index@(.nv.constant0.triton_poi_fused_native_group_norm_relu_21)
        /*00a8*/ 	.short	0x0210
        /*00aa*/ 	.short	0x0034


	//----- nvinfo : EIATTR_SW_WAR
	.align		4
.L_29:
        /*00ac*/ 	.byte	0x04, 0x36
        /*00ae*/ 	.short	(.L_31 - .L_30)
.L_30:
        /*00b0*/ 	.word	0x00000008
.L_31:


//--------------------- .nv.callgraph             --------------------------
	.section	.nv.callgraph,"",@"SHT_CUDA_CALLGRAPH"
	.align	4
	.sectionentsize	8
	.align		4
        /*0000*/ 	.word	0x00000000
	.align		4
        /*0004*/ 	.word	0xffffffff
	.align		4
        /*0008*/ 	.word	0x00000000
	.align		4
        /*000c*/ 	.word	0xfffffffe
	.align		4
        /*0010*/ 	.word	0x00000000
	.align		4
        /*0014*/ 	.word	0xfffffffd
	.align		4
        /*0018*/ 	.word	0x00000000
	.align		4
        /*001c*/ 	.word	0xfffffffc


//--------------------- .text.triton_poi_fused_native_group_norm_relu_21 --------------------------
	.section	.text.triton_poi_fused_native_group_norm_relu_21,"ax",@progbits
	.align	128
        .global         triton_poi_fused_native_group_norm_relu_21
        .type           triton_poi_fused_native_group_norm_relu_21,@function
        .size           triton_poi_fused_native_group_norm_relu_21,(.L_x_1 - triton_poi_fused_native_group_norm_relu_21)
        .other          triton_poi_fused_native_group_norm_relu_21,@"STO_CUDA_ENTRY STV_DEFAULT"
triton_poi_fused_native_group_norm_relu_21:
.text.triton_poi_fused_native_group_norm_relu_21:
[----:B------:R-:W0:Y:S01]  /*0000*/  LDC R1, c[0x0][0x28] ;  /* 0x00000a00ff017b82 */ /* 0x000e220000000800 */
[----:B------:R-:W1:Y:S07]  /*0010*/  S2R R0, SR_TID.X ;  /* 0x0000000000007919 */ /* 0x000e6e0000002100 */
[----:B------:R-:W2:Y:S01]  /*0020*/  LDC.64 R10, c[0x0][0x210] ;  /* 0x00008400ff0a7b82 */ /* 0x000ea20000000a00 */
[----:B------:R-:W-:Y:S01]  /*0030*/  ULDC.64 UR4, c[0x0][0x208] ;  /* 0x0000820000047ab9 */ /* 0x000fe20000000a00 */
[----:B------:R-:W3:Y:S06]  /*0040*/  S2R R3, SR_CTAID.X ;  /* 0x0000000000037919 */ /* 0x000eec0000002500 */
[----:B------:R-:W4:Y:S08]  /*0050*/  LDC.64 R8, c[0x0][0x218] ;  /* 0x00008600ff087b82 */ /* 0x000f300000000a00 */
[----:B------:R-:W5:Y:S08]  /*0060*/  LDC.64 R4, c[0x0][0x228] ;  /* 0x00008a00ff047b82 */ /* 0x000f700000000a00 */
[----:B------:R-:W5:Y:S01]  /*0070*/  LDC.64 R6, c[0x0][0x220] ;  /* 0x00008800ff067b82 */ /* 0x000f620000000a00 */
[----:B-1----:R-:W-:-:S02]  /*0080*/  LOP3.LUT R0, R0, 0x7f, RZ, 0xc0, !PT ;  /* 0x0000007f00007812 */ /* 0x002fc400078ec0ff */
[----:B---3--:R-:W-:-:S03]  /*0090*/  SHF.R.S32.HI R13, RZ, 0x18, R3 ;  /* 0x00000018ff0d7819 */ /* 0x008fc60000011403 */
[----:B------:R-:W-:Y:S02]  /*00a0*/  IMAD R0, R3, 0x80, R0 ;  /* 0x0000008003007824 */ /* 0x000fe400078e0200 */
[----:B------:R-:W1:Y:S01]  /*00b0*/  LDC.64 R2, c[0x0][0x230] ;  /* 0x00008c00ff027b82 */ /* 0x000e620000000a00 */
[----:B------:R-:W-:Y:S01]  /*00c0*/  SGXT R13, R13, 0x1 ;  /* 0x000000010d0d781a */ /* 0x000fe20000000200 */
[C---:B--2---:R-:W-:Y:S01]  /*00d0*/  IMAD.WIDE R10, R0.reuse, 0x4, R10 ;  /* 0x00000004000a7825 */ /* 0x044fe200078e020a */
[----:B------:R-:W-:Y:S02]  /*00e0*/  ISETP.GE.AND P1, PT, R0, 0x800, PT ;  /* 0x000008000000780c */ /* 0x000fe40003f26270 */
[CC--:B------:R-:W-:Y:S02]  /*00f0*/  LEA.HI R12, R13.reuse, R0.reuse, RZ, 0x2 ;  /* 0x000000000d0c7211 */ /* 0x0c0fe400078f10ff */
[----:B------:R-:W-:Y:S02]  /*0100*/  LEA.HI R15, R13, R0, RZ, 0x4 ;  /* 0x000000000d0f7211 */ /* 0x000fe400078f20ff */
[----:B------:R-:W-:-:S02]  /*0110*/  SHF.R.S32.HI R14, RZ, 0x2, R12 ;  /* 0x00000002ff0e7819 */ /* 0x000fc4000001140c */
[----:B------:R-:W-:Y:S02]  /*0120*/  SHF.R.S32.HI R13, RZ, 0x1f, R12 ;  /* 0x0000001fff0d7819 */ /* 0x000fe4000001140c */
[----:B------:R-:W-:Y:S02]  /*0130*/  SHF.R.S32.HI R17, RZ, 0x4, R15 ;  /* 0x00000004ff117819 */ /* 0x000fe4000001140f */
[----:B------:R-:W-:Y:S02]  /*0140*/  LEA.HI R15, R13, R14, RZ, 0x7 ;  /* 0x0000000e0d0f7211 */ /* 0x000fe400078f38ff */
[----:B------:R-:W-:Y:S01]  /*0150*/  CS2R R12, SRZ ;  /* 0x00000000000c7805 */ /* 0x000fe2000001ff00 */
[----:B----4-:R-:W-:Y:S01]  /*0160*/  IMAD.WIDE R8, R17, 0x4, R8 ;  /* 0x0000000411087825 */ /* 0x010fe200078e0208 */
[----:B------:R-:W-:-:S03]  /*0170*/  LOP3.LUT R15, R15, 0xffffff80, RZ, 0xc0, !PT ;  /* 0xffffff800f0f7812 */ /* 0x000fc600078ec0ff */
[----:B0----5:R-:W-:Y:S01]  /*0180*/  IMAD.WIDE R6, R17, 0x4, R6 ;  /* 0x0000000411067825 */ /* 0x021fe200078e0206 */
[----:B------:R0:W2:Y:S03]  /*0190*/  @!P1 LDG.E R12, desc[UR4][R10.64] ;  /* 0x000000040a0c9981 */ /* 0x0000a6000c1e1900 */
[----:B------:R-:W-:Y:S01]  /*01a0*/  IMAD.IADD R15, R14, 0x1, -R15 ;  /* 0x000000010e0f7824 */ /* 0x000fe200078e0a0f */
[----:B------:R3:W2:Y:S03]  /*01b0*/  @!P1 LDG.E.EL R13, desc[UR4][R8.64] ;  /* 0x00000004080d9981 */ /* 0x0006a6000c2e1900 */
[C---:B------:R-:W-:Y:S01]  /*01c0*/  IMAD.WIDE R4, R15.reuse, 0x4, R4 ;  /* 0x000000040f047825 */ /* 0x040fe200078e0204 */
[----:B0-----:R-:W3:Y:S03]  /*01d0*/  LDC.64 R10, c[0x0][0x238] ;  /* 0x00008e00ff0a7b82 */ /* 0x001ee60000000a00 */
[----:B-1----:R-:W-:Y:S01]  /*01e0*/  IMAD.WIDE R2, R15, 0x4, R2 ;  /* 0x000000040f027825 */ /* 0x002fe200078e0202 */
[----:B------:R-:W-:-:S03]  /*01f0*/  CS2R R14, SRZ ;  /* 0x00000000000e7805 */ /* 0x000fc6000001ff00 */
[----:B------:R-:W-:-:S03]  /*0200*/  IMAD.MOV.U32 R16, RZ, RZ, RZ ;  /* 0x000000ffff107224 */ /* 0x000fc600078e00ff */
[----:B------:R-:W4:Y:S04]  /*0210*/  @!P1 LDG.E.EL R14, desc[UR4][R6.64] ;  /* 0x00000004060e9981 */ /* 0x000f28000c2e1900 */
[----:B------:R-:W5:Y:S04]  /*0220*/  @!P1 LDG.E.EL R15, desc[UR4][R4.64] ;  /* 0x00000004040f9981 */ /* 0x000f68000c2e1900 */
[----:B------:R-:W5:Y:S01]  /*0230*/  @!P1 LDG.E.EL R16, desc[UR4][R2.64] ;  /* 0x0000000402109981 */ /* 0x000f62000c2e1900 */
[----:B---3--:R-:W-:-:S04]  /*0240*/  IMAD.WIDE R8, R0, 0x4, R10 ;  /* 0x0000000400087825 */ /* 0x008fc800078e020a */
[----:B--2---:R-:W-:-:S04]  /*0250*/  FADD R13, -R13, R12 ;  /* 0x0000000c0d0d7221 */ /* 0x004fc80000000100 */
[----:B----4-:R-:W-:-:S04]  /*0260*/  FMUL R13, R13, R14 ;  /* 0x0000000e0d0d7220 */ /* 0x010fc80000400000 */
[----:B-----5:R-:W-:-:S05]  /*0270*/  FFMA R13, R13, R15, R16 ;  /* 0x0000000f0d0d7223 */ /* 0x020fca0000000010 */
[----:B------:R-:W-:-:S04]  /*0280*/  FSETP.GEU.AND P0, PT, R13, RZ, PT ;  /* 0x000000ff0d00720b */ /* 0x000fc80003f0e000 */
[----:B------:R-:W-:Y:S01]  /*0290*/  FSEL R13, R13, RZ, P0 ;  /* 0x000000ff0d0d7208 */ /* 0x000fe20000000000 */
[----:B------:R-:W-:Y:S08]  /*02a0*/  @P1 EXIT ;  /* 0x000000000000194d */ /* 0x000ff00003800000 */
[----:B------:R-:W-:Y:S01]  /*02b0*/  STG.E desc[UR4][R8.64], R13 ;  /* 0x0000000d08007986 */ /* 0x000fe2000c101904 */
[----:B------:R-:W-:Y:S05]  /*02c0*/  EXIT ;  /* 0x000000000000794d */ /* 0x000fea0003800000 */
.L_x_0:
[----:B------:R-:W-:-:S00]  /*02d0*/  BRA `(.L_x_0) ;  /* 0xfffffffc00fc7947 */ /* 0x000fc0000383ffff */
[----:B------:R-:W-:-:S00]  /*02e0*/  NOP ;  /* 0x0000000000007918 */ /* 0x000fc00000000000 */
        /* <DEDUP_REMOVED lines=9> */
.L_x_1:


//--------------------- .nv.constant0.triton_poi_fused_native_group_norm_relu_21 --------------------------
	.section	.nv.constant0.triton_poi_fused_native_group_norm_relu_21,"a",@progbits
	.sectionflags	@""
	.align	4
.nv.constant0.triton_poi_fused_native_group_norm_relu_21:
	.zero		580
